	.headerflags	@"EF_CUDA_TEXMODE_UNIFIED EF_CUDA_64BIT_ADDRESS EF_CUDA_ACCELERATORS EF_CUDA_SM90 EF_CUDA_VIRTUAL_SM(EF_CUDA_SM90)"
	.elftype	@"ET_EXEC"


//--------------------- .nv.info                  --------------------------
	.section	.nv.info,"",@"SHT_CUDA_INFO"
	.align	4


	//----- nvinfo : EIATTR_REGCOUNT
	.align		4
        /*0000*/ 	.byte	0x04, 0x2f
        /*0002*/ 	.short	(.L_3 - .L_2)
	.align		4
.L_2:
        /*0004*/ 	.word	index@(triton_poi_fused__native_batch_norm_legit_no_training_cat_relu_27)
        /*0008*/ 	.word	0x00000015


	//----- nvinfo : EIATTR_MIN_STACK_SIZE
	.align		4
.L_3:
        /*000c*/ 	.byte	0x04, 0x12
        /*000e*/ 	.short	(.L_5 - .L_4)
	.align		4
.L_4:
        /*0010*/ 	.word	index@(triton_poi_fused__native_batch_norm_legit_no_training_cat_relu_27)
        /*0014*/ 	.word	0x00000000


	//----- nvinfo : EIATTR_FRAME_SIZE
	.align		4
.L_5:
        /*0018*/ 	.byte	0x04, 0x11
        /*001a*/ 	.short	(.L_7 - .L_6)
	.align		4
.L_6:
        /*001c*/ 	.word	index@(triton_poi_fused__native_batch_norm_legit_no_training_cat_relu_27)
        /*0020*/ 	.word	0x00000000


	//----- nvinfo : EIATTR_MIN_STACK_SIZE
	.align		4
.L_7:
        /*0024*/ 	.byte	0x04, 0x12
        /*0026*/ 	.short	(.L_9 - .L_8)
	.align		4
.L_8:
        /*0028*/ 	.word	index@(triton_poi_fused__native_batch_norm_legit_no_training_cat_relu_27)
        /*002c*/ 	.word	0x00000000
.L_9:


//--------------------- .nv.info.triton_poi_fused__native_batch_norm_legit_no_training_cat_relu_27 --------------------------
	.section	.nv.info.triton_poi_fused__native_batch_norm_legit_no_training_cat_relu_27,"",@"SHT_CUDA_INFO"
	.sectionflags	@""
	.align	4


	//----- nvinfo : EIATTR_CUDA_API_VERSION
	.align		4
        /*0000*/ 	.byte	0x04, 0x37
        /*0002*/ 	.short	(.L_11 - .L_10)
.L_10:
        /*0004*/ 	.word	0x0000007c


	//----- nvinfo : EIATTR_KPARAM_INFO
	.align		4
.L_11:
        /*0008*/ 	.byte	0x04, 0x17
        /*000a*/ 	.short	(.L_13 - .L_12)
.L_12:
        /*000c*/ 	.word	0x00000000
        /*0010*/ 	.short	0x0008
        /*0012*/ 	.short	0x0040
        /*0014*/ 	.byte	0x00, 0xf0, 0x11, 0x00


	//----- nvinfo : EIATTR_KPARAM_INFO
	.align		4
.L_13:
        /*0018*/ 	.byte	0x04, 0x17
        /*001a*/ 	.short	(.L_15 - .L_14)
.L_14:
        /*001c*/ 	.word	0x00000000
        /*0020*/ 	.short	0x0007
        /*0022*/ 	.short	0x0038
        /*0024*/ 	.byte	0x00, 0xf4, 0x21, 0x00


	//----- nvinfo : EIATTR_KPARAM_INFO
	.align		4
.L_15:
        /*0028*/ 	.byte	0x04, 0x17
        /*002a*/ 	.short	(.L_17 - .L_16)
.L_16:
        /*002c*/ 	.word	0x00000000
        /*0030*/ 	.short	0x0006
        /*0032*/ 	.short	0x0030
        /*0034*/ 	.byte	0x00, 0xf4, 0x21, 0x00


	//----- nvinfo : EIATTR_KPARAM_INFO
	.align		4
.L_17:
        /*0038*/ 	.byte	0x04, 0x17
        /*003a*/ 	.short	(.L_19 - .L_18)
.L_18:
        /*003c*/ 	.word	0x00000000
        /*0040*/ 	.short	0x0005
        /*0042*/ 	.short	0x0028
        /*0044*/ 	.byte	0x00, 0xf4, 0x21, 0x00


	//----- nvinfo : EIATTR_KPARAM_INFO
	.align		4
.L_19:
        /*0048*/ 	.byte	0x04, 0x17
        /*004a*/ 	.short	(.L_21 - .L_20)
.L_20:
        /*004c*/ 	.word	0x00000000
        /*0050*/ 	.short	0x0004
        /*0052*/ 	.short	0x0020
        /*0054*/ 	.byte	0x00, 0xf4, 0x21, 0x00


	//----- nvinfo : EIATTR_KPARAM_INFO
	.align		4
.L_21:
        /*0058*/ 	.byte	0x04, 0x17
        /*005a*/ 	.short	(.L_23 - .L_22)
.L_22:
        /*005c*/ 	.word	0x00000000
        /*0060*/ 	.short	0x0003
        /*0062*/ 	.short	0x0018
        /*0064*/ 	.byte	0x00, 0xf4, 0x21, 0x00


	//----- nvinfo : EIATTR_KPARAM_INFO
	.align		4
.L_23:
        /*0068*/ 	.byte	0x04, 0x17
        /*006a*/ 	.short	(.L_25 - .L_24)
.L_24:
        /*006c*/ 	.word	0x00000000
        /*0070*/ 	.short	0x0002
        /*0072*/ 	.short	0x0010
        /*0074*/ 	.byte	0x00, 0xf4, 0x21, 0x00


	//----- nvinfo : EIATTR_KPARAM_INFO
	.align		4
.L_25:
        /*0078*/ 	.byte	0x04, 0x17
        /*007a*/ 	.short	(.L_27 - .L_26)
.L_26:
        /*007c*/ 	.word	0x00000000
        /*0080*/ 	.short	0x0001
        /*0082*/ 	.short	0x0008
        /*0084*/ 	.byte	0x00, 0xf4, 0x21, 0x00


	//----- nvinfo : EIATTR_KPARAM_INFO
	.align		4
.L_27:
        /*0088*/ 	.byte	0x04, 0x17
        /*008a*/ 	.short	(.L_29 - .L_28)
.L_28:
        /*008c*/ 	.word	0x00000000
        /*0090*/ 	.short	0x0000
        /*0092*/ 	.short	0x0000
        /*0094*/ 	.byte	0x00, 0xf4, 0x21, 0x00


	//----- nvinfo : EIATTR_SPARSE_MMA_MASK
	.align		4
.L_29:
        /*0098*/ 	.byte	0x03, 0x50
        /*009a*/ 	.short	0x0000


	//----- nvinfo : EIATTR_MAXREG_COUNT
	.align		4
        /*009c*/ 	.byte	0x03, 0x1b
        /*009e*/ 	.short	0x00ff


	//----- nvinfo : EIATTR_EXIT_INSTR_OFFSETS
	.align		4
        /*00a0*/ 	.byte	0x04, 0x1c
        /*00a2*/ 	.short	(.L_31 - .L_30)


	//   ....[0]....
.L_30:
        /*00a4*/ 	.word	0x00000490


	//----- nvinfo : EIATTR_REQNTID
	.align		4
.L_31:
        /*00a8*/ 	.byte	0x04, 0x10
        /*00aa*/ 	.short	(.L_33 - .L_32)
.L_32:
        /*00ac*/ 	.word	0x00000080
        /*00b0*/ 	.word	0x00000001
        /*00b4*/ 	.word	0x00000001


	//----- nvinfo : EIATTR_CBANK_PARAM_SIZE
	.align		4
.L_33:
        /*00b8*/ 	.byte	0x03, 0x19
        /*00ba*/ 	.short	0x0044


	//----- nvinfo : EIATTR_PARAM_CBANK
	.align		4
        /*00bc*/ 	.byte	0x04, 0x0a
        /*00be*/ 	.short	(.L_35 - .L_34)
	.align		4
.L_34:
        /*00c0*/ 	.word	index@(.nv.constant0.triton_poi_fused__native_batch_norm_legit_no_training_cat_relu_27)
        /*00c4*/ 	.short	0x0210
        /*00c6*/ 	.short	0x0044


	//----- nvinfo : EIATTR_SW_WAR
	.align		4
.L_35:
        /*00c8*/ 	.byte	0x04, 0x36
        /*00ca*/ 	.short	(.L_37 - .L_36)
.L_36:
        /*00cc*/ 	.word	0x00000008
.L_37:


//--------------------- .nv.callgraph             --------------------------
	.section	.nv.callgraph,"",@"SHT_CUDA_CALLGRAPH"
	.align	4
	.sectionentsize	8
	.align		4
        /*0000*/ 	.word	0x00000000
	.align		4
        /*0004*/ 	.word	0xffffffff
	.align		4
        /*0008*/ 	.word	0x00000000
	.align		4
        /*000c*/ 	.word	0xfffffffe
	.align		4
        /*0010*/ 	.word	0x00000000
	.align		4
        /*0014*/ 	.word	0xfffffffd
	.align		4
        /*0018*/ 	.word	0x00000000
	.align		4
        /*001c*/ 	.word	0xfffffffc


//--------------------- .nv.constant4             --------------------------
	.section	.nv.constant4,"a",@progbits
	.align	8
	.align		8
.nv.constant4:
        /*0000*/ 	.dword	_$_str
	.align		8
        /*0008*/ 	.dword	_$_str_$_2


//--------------------- .text.triton_poi_fused__native_batch_norm_legit_no_training_cat_relu_27 --------------------------
	.section	.text.triton_poi_fused__native_batch_norm_legit_no_training_cat_relu_27,"ax",@progbits
	.align	128
        .global         triton_poi_fused__native_batch_norm_legit_no_training_cat_relu_27
        .type           triton_poi_fused__native_batch_norm_legit_no_training_cat_relu_27,@function
        .size           triton_poi_fused__native_batch_norm_legit_no_training_cat_relu_27,(.L_x_1 - triton_poi_fused__native_batch_norm_legit_no_training_cat_relu_27)
        .other          triton_poi_fused__native_batch_norm_legit_no_training_cat_relu_27,@"STO_CUDA_ENTRY STV_DEFAULT"
triton_poi_fused__native_batch_norm_legit_no_training_cat_relu_27:
.text.triton_poi_fused__native_batch_norm_legit_no_training_cat_relu_27:
[----:B------:R-:W-:Y:S01]  /*0000*/  LDC R1, c[0x0][0x28] ;  /* 0x00000a00ff017b82 */ /* 0x000fe20000000800 */
[----:B------:R-:W1:Y:S07]  /*0010*/  S2R R0, SR_TID.X ;  /* 0x0000000000007919 */ /* 0x000e6e0000002100 */
[----:B------:R-:W2:Y:S01]  /*0020*/  LDC.64 R8, c[0x0][0x228] ;  /* 0x00008a00ff087b82 */ /* 0x000ea20000000a00 */
[----:B------:R-:W-:Y:S01]  /*0030*/  ULDC.64 UR4, c[0x0][0x208] ;  /* 0x0000820000047ab9 */ /* 0x000fe20000000a00 */
[----:B------:R-:W-:Y:S01]  /*0040*/  ULDC.64 UR6, c[0x0][0x218] ;  /* 0x0000860000067ab9 */ /* 0x000fe20000000a00 */
[----:B------:R-:W3:Y:S01]  /*0050*/  S2R R3, SR_CTAID.X ;  /* 0x0000000000037919 */ /* 0x000ee20000002500 */
[----:B-1----:R-:W-:-:S05]  /*0060*/  LOP3.LUT R0, R0, 0x7f, RZ, 0xc0, !PT ;  /* 0x0000007f00007812 */ /* 0x002fca00078ec0ff */
[----:B---3--:R-:W-:-:S05]  /*0070*/  IMAD R0, R3, 0x80, R0 ;  /* 0x0000008003007824 */ /* 0x008fca00078e0200 */
[----:B------:R-:W-:-:S04]  /*0080*/  SHF.R.S32.HI R3, RZ, 0x1f, R0 ;  /* 0x0000001fff037819 */ /* 0x000fc80000011400 */
[----:B------:R-:W-:-:S04]  /*0090*/  LEA.HI R4, R3, R0, RZ, 0x4 ;  /* 0x0000000003047211 */ /* 0x000fc800078f20ff */
[----:B------:R-:W-:-:S05]  /*00a0*/  SHF.R.S32.HI R2, RZ, 0x4, R4 ;  /* 0x00000004ff027819 */ /* 0x000fca0000011404 */
[----:B------:R-:W-:-:S05]  /*00b0*/  IMAD.HI R3, R2, 0x66666667, RZ ;  /* 0x6666666702037827 */ /* 0x000fca00078e02ff */
[----:B------:R-:W-:-:S04]  /*00c0*/  SHF.R.U32.HI R6, RZ, 0x1f, R3 ;  /* 0x0000001fff067819 */ /* 0x000fc80000011603 */
[----:B------:R-:W-:Y:S01]  /*00d0*/  LEA.HI.SX32 R3, R3, R6, 0x19 ;  /* 0x0000000603037211 */ /* 0x000fe200078fcaff */
[----:B------:R-:W-:Y:S01]  /*00e0*/  IMAD.HI R10, R0, 0x66666667, RZ ;  /* 0x66666667000a7827 */ /* 0x000fe200078e02ff */
[----:B------:R-:W-:Y:S01]  /*00f0*/  LOP3.LUT R5, R4, 0xfffffff0, RZ, 0xc0, !PT ;  /* 0xfffffff004057812 */ /* 0x000fe200078ec0ff */
[----:B------:R-:W1:Y:S02]  /*0100*/  LDC.64 R6, c[0x0][0x210] ;  /* 0x00008400ff067b82 */ /* 0x000e640000000a00 */
[----:B------:R-:W-:-:S04]  /*0110*/  IMAD R2, R3, -0x140, R2 ;  /* 0xfffffec003027824 */ /* 0x000fc800078e0202 */
[----:B--2---:R-:W-:-:S05]  /*0120*/  IMAD.WIDE R8, R2, 0x4, R8 ;  /* 0x0000000402087825 */ /* 0x004fca00078e0208 */
[----:B------:R2:W3:Y:S01]  /*0130*/  LDG.E.EL R3, desc[UR4][R8.64] ;  /* 0x0000000408037981 */ /* 0x0004e2000c2e1900 */
[----:B------:R-:W-:Y:S01]  /*0140*/  SHF.R.U32.HI R11, RZ, 0x1f, R10 ;  /* 0x0000001fff0b7819 */ /* 0x000fe2000001160a */
[C---:B------:R-:W-:Y:S01]  /*0150*/  IMAD.SHL.U32 R13, R2.reuse, 0x10, RZ ;  /* 0x00000010020d7824 */ /* 0x040fe200078e00ff */
[----:B------:R-:W-:Y:S02]  /*0160*/  ISETP.GE.AND P0, PT, R2, 0x120, PT ;  /* 0x000001200200780c */ /* 0x000fe40003f06270 */
[----:B------:R-:W-:Y:S01]  /*0170*/  LEA.HI.SX32 R11, R10, R11, 0x15 ;  /* 0x0000000b0a0b7211 */ /* 0x000fe200078faaff */
[----:B------:R-:W-:Y:S02]  /*0180*/  IMAD.IADD R10, R0, 0x1, -R5 ;  /* 0x00000001000a7824 */ /* 0x000fe400078e0a05 */
[----:B------:R-:W4:Y:S02]  /*0190*/  LDC.64 R4, c[0x0][0x220] ;  /* 0x00008800ff047b82 */ /* 0x000f240000000a00 */
[C---:B------:R-:W-:Y:S01]  /*01a0*/  IMAD.SHL.U32 R14, R11.reuse, 0x200, RZ ;  /* 0x000002000b0e7824 */ /* 0x040fe200078e00ff */
[----:B--2---:R-:W-:Y:S01]  /*01b0*/  SHF.R.S32.HI R8, RZ, 0x1f, R13 ;  /* 0x0000001fff087819 */ /* 0x004fe2000001140d */
[----:B------:R-:W-:-:S03]  /*01c0*/  IMAD R12, R11, -0x1400, R0 ;  /* 0xffffec000b0c7824 */ /* 0x000fc600078e0200 */
[----:B------:R-:W-:Y:S01]  /*01d0*/  IADD3 R15, P1, P2, R13, R10, R14 ;  /* 0x0000000a0d0f7210 */ /* 0x000fe20007a3e00e */
[----:B------:R-:W-:Y:S01]  /*01e0*/  IMAD R13, R11, 0x1200, R12 ;  /* 0x000012000b0d7824 */ /* 0x000fe200078e020c */
[----:B------:R-:W-:Y:S02]  /*01f0*/  SHF.R.S32.HI R9, RZ, 0x1f, R14 ;  /* 0x0000001fff097819 */ /* 0x000fe4000001140e */
[----:B------:R-:W-:Y:S01]  /*0200*/  SHF.R.S32.HI R10, RZ, 0x1f, R10 ;  /* 0x0000001fff0a7819 */ /* 0x000fe2000001140a */
[----:B-1----:R-:W-:Y:S01]  /*0210*/  IMAD.WIDE R12, R13, 0x4, R6 ;  /* 0x000000040d0c7825 */ /* 0x002fe200078e0206 */
[----:B------:R-:W-:Y:S02]  /*0220*/  CS2R R6, SRZ ;  /* 0x0000000000067805 */ /* 0x000fe4000001ff00 */
[----:B------:R-:W-:Y:S02]  /*0230*/  IADD3.X R16, R8, R10, R9, P1, P2 ;  /* 0x0000000a08107210 */ /* 0x000fe40000fe4409 */
[----:B------:R-:W1:Y:S01]  /*0240*/  LDC.64 R10, c[0x0][0x230] ;  /* 0x00008c00ff0a7b82 */ /* 0x000e620000000a00 */
[----:B------:R-:W-:Y:S01]  /*0250*/  ISETP.GT.AND P1, PT, R2, 0x11f, PT ;  /* 0x0000011f0200780c */ /* 0x000fe20003f24270 */
[----:B------:R-:W2:Y:S01]  /*0260*/  @!P0 LDG.E R7, desc[UR4][R12.64] ;  /* 0x000000040c078981 */ /* 0x000ea2000c1e1900 */
[----:B------:R-:W-:-:S04]  /*0270*/  LEA R14, P2, R15, UR6, 0x2 ;  /* 0x000000060f0e7c11 */ /* 0x000fc8000f8410ff */
[----:B------:R-:W-:Y:S01]  /*0280*/  LEA.HI.X R15, R15, UR7, R16, 0x2, P2 ;  /* 0x000000070f0f7c11 */ /* 0x000fe200090f1410 */
[----:B------:R-:W5:Y:S01]  /*0290*/  LDC.64 R8, c[0x0][0x238] ;  /* 0x00008e00ff087b82 */ /* 0x000f620000000a00 */
[----:B----4-:R-:W-:-:S05]  /*02a0*/  IMAD.WIDE R4, R2, 0x4, R4 ;  /* 0x0000000402047825 */ /* 0x010fca00078e0204 */
[----:B------:R-:W4:Y:S04]  /*02b0*/  @P1 LDG.E R6, desc[UR4][R14.64+-0x4800] ;  /* 0xffb800040e061981 */ /* 0x000f28000c1e1900 */
[----:B------:R1:W4:Y:S02]  /*02c0*/  LDG.E.EL R16, desc[UR4][R4.64] ;  /* 0x0000000404107981 */ /* 0x000324000c2e1900 */
[C---:B-1----:R-:W-:Y:S01]  /*02d0*/  IMAD.WIDE R10, R2.reuse, 0x4, R10 ;  /* 0x00000004020a7825 */ /* 0x042fe200078e020a */
[----:B0-----:R-:W0:Y:S05]  /*02e0*/  LDC.64 R4, c[0x0][0x240] ;  /* 0x00009000ff047b82 */ /* 0x001e2a0000000a00 */
[----:B------:R1:W4:Y:S01]  /*02f0*/  LDG.E.EL R10, desc[UR4][R10.64] ;  /* 0x000000040a0a7981 */ /* 0x000322000c2e1900 */
[----:B-----5:R-:W-:-:S06]  /*0300*/  IMAD.WIDE R8, R2, 0x4, R8 ;  /* 0x0000000402087825 */ /* 0x020fcc00078e0208 */
[----:B------:R-:W5:Y:S01]  /*0310*/  LDG.E.EL R9, desc[UR4][R8.64] ;  /* 0x0000000408097981 */ /* 0x000f62000c2e1900 */
[----:B------:R-:W-:Y:S02]  /*0320*/  IMAD.MOV.U32 R2, RZ, RZ, 0x3e800000 ;  /* 0x3e800000ff027424 */ /* 0x000fe400078e00ff */
[----:B0-----:R-:W-:-:S04]  /*0330*/  IMAD.WIDE R4, R0, 0x4, R4 ;  /* 0x0000000400047825 */ /* 0x001fc800078e0204 */
[----:B---3--:R-:W-:-:S04]  /*0340*/  FADD R17, R3, 9.9999997473787516356e-06 ;  /* 0x3727c5ac03117421 */ /* 0x008fc80000000000 */
[----:B------:R-:W0:Y:S02]  /*0350*/  MUFU.SQRT R18, R17 ;  /* 0x0000001100127308 */ /* 0x000e240000002000 */
[C---:B0-----:R-:W-:Y:S02]  /*0360*/  FSETP.GT.AND P2, PT, R18.reuse, 8.50705917302346158658e+37, PT ;  /* 0x7e8000001200780b */ /* 0x041fe40003f44000 */
[----:B------:R-:W-:-:S11]  /*0370*/  FSETP.GEU.AND P3, PT, R18, 1.175494350822287508e-38, PT ;  /* 0x008000001200780b */ /* 0x000fd60003f6e000 */
[----:B------:R-:W-:-:S04]  /*0380*/  @P2 FMUL R18, R18, 0.25 ;  /* 0x3e80000012122820 */ /* 0x000fc80000400000 */
[----:B------:R-:W-:-:S06]  /*0390*/  @!P3 FMUL R18, R18, 16777216 ;  /* 0x4b8000001212b820 */ /* 0x000fcc0000400000 */
[----:B------:R-:W0:Y:S01]  /*03a0*/  MUFU.RCP R18, R18 ;  /* 0x0000001200127308 */ /* 0x000e220000001000 */
[----:B-1----:R-:W-:Y:S02]  /*03b0*/  FSEL R11, R2, 1, P2 ;  /* 0x3f800000020b7808 */ /* 0x002fe40001000000 */
[----:B------:R-:W1:Y:S01]  /*03c0*/  LDC.64 R2, c[0x0][0x248] ;  /* 0x00009200ff027b82 */ /* 0x000e620000000a00 */
[----:B--2---:R-:W-:Y:S02]  /*03d0*/  SEL R7, R7, RZ, !P0 ;  /* 0x000000ff07077207 */ /* 0x004fe40004000000 */
[----:B----4-:R-:W-:Y:S01]  /*03e0*/  @P0 SEL R7, R6, RZ, P1 ;  /* 0x000000ff06070207 */ /* 0x010fe20000800000 */
[----:B------:R-:W-:-:S04]  /*03f0*/  @!P3 FMUL R11, R11, 16777216 ;  /* 0x4b8000000b0bb820 */ /* 0x000fc80000400000 */
[----:B------:R-:W-:Y:S01]  /*0400*/  FADD R16, -R16, R7 ;  /* 0x0000000710107221 */ /* 0x000fe20000000100 */
[----:B0-----:R-:W-:-:S04]  /*0410*/  FMUL R11, R18, R11 ;  /* 0x0000000b120b7220 */ /* 0x001fc80000400000 */
[----:B------:R-:W-:-:S04]  /*0420*/  FMUL R11, R16, R11 ;  /* 0x0000000b100b7220 */ /* 0x000fc80000400000 */
[----:B-----5:R-:W-:-:S05]  /*0430*/  FFMA R9, R10, R11, R9 ;  /* 0x0000000b0a097223 */ /* 0x020fca0000000009 */
[----:B------:R-:W-:Y:S01]  /*0440*/  FSETP.GEU.AND P0, PT, R9, RZ, PT ;  /* 0x000000ff0900720b */ /* 0x000fe20003f0e000 */
[----:B-1----:R-:W-:-:S03]  /*0450*/  IMAD.WIDE R2, R0, 0x4, R2 ;  /* 0x0000000400027825 */ /* 0x002fc600078e0202 */
[----:B------:R-:W-:Y:S01]  /*0460*/  FSEL R9, R9, RZ, P0 ;  /* 0x000000ff09097208 */ /* 0x000fe20000000000 */
[----:B------:R-:W-:Y:S04]  /*0470*/  STG.E desc[UR4][R4.64], R7 ;  /* 0x0000000704007986 */ /* 0x000fe8000c101904 */
[----:B------:R-:W-:Y:S01]  /*0480*/  STG.E desc[UR4][R2.64], R9 ;  /* 0x0000000902007986 */ /* 0x000fe2000c101904 */
[----:B------:R-:W-:Y:S05]  /*0490*/  EXIT ;  /* 0x000000000000794d */ /* 0x000fea0003800000 */
.L_x_0:
[----:B------:R-:W-:-:S00]  /*04a0*/  BRA `(.L_x_0) ;  /* 0xfffffffc00fc7947 */ /* 0x000fc0000383ffff */
[----:B------:R-:W-:-:S00]  /*04b0*/  NOP ;  /* 0x0000000000007918 */ /* 0x000fc00000000000 */
        /* <DEDUP_REMOVED lines=12> */
.L_x_1:


//--------------------- .nv.global.init           --------------------------
	.section	.nv.global.init,"aw",@progbits
.nv.global.init:
	.type		_$_str,@object
	.size		_$_str,(_$_str_$_2 - _$_str)
_$_str:
        /*0000*/ 	.byte	0x5f, 0x5f, 0x43, 0x55, 0x44, 0x41, 0x5f, 0x46, 0x54, 0x5a, 0x00
	.type		_$_str_$_2,@object
	.size		_$_str_$_2,(.L_1 - _$_str_$_2)
_$_str_$_2:
        /*000b*/ 	.byte	0x5f, 0x5f, 0x43, 0x55, 0x44, 0x41, 0x5f, 0x50, 0x52, 0x45, 0x43, 0x5f, 0x53, 0x51, 0x52, 0x54
        /*001b*/ 	.byte	0x00
.L_1:


//--------------------- .nv.constant0.triton_poi_fused__native_batch_norm_legit_no_training_cat_relu_27 --------------------------
	.section	.nv.constant0.triton_poi_fused__native_batch_norm_legit_no_training_cat_relu_27,"a",@progbits
	.sectionflags	@""
	.align	4
.nv.constant0.triton_poi_fused__native_batch_norm_legit_no_training_cat_relu_27:
	.zero		596
